//
// Generated by NVIDIA NVVM Compiler
//
// Compiler Build ID: CL-36424714
// Cuda compilation tools, release 13.0, V13.0.88
// Based on NVVM 20.0.0
//

.version 9.0
.target sm_100
.address_size 64

	// .globl	_Z4cuddv
.extern .func  (.param .b32 func_retval0) vprintf
(
	.param .b64 vprintf_param_0,
	.param .b64 vprintf_param_1
)
;
.global .align 1 .b8 $str[37] = {72, 97, 115, 97, 110, 32, 78, 97, 119, 97, 122, 105, 115, 104, 32, 112, 114, 105, 110, 116, 105, 110, 103, 32, 117, 115, 105, 110, 103, 32, 99, 117, 100, 97, 32, 10};
.global .align 1 .b8 $str$1[118] = {98, 108, 111, 99, 107, 73, 68, 120, 46, 120, 32, 58, 32, 37, 100, 44, 32, 98, 108, 111, 99, 107, 73, 68, 120, 46, 121, 32, 58, 32, 37, 100, 44, 32, 98, 108, 111, 99, 107, 73, 68, 120, 46, 122, 32, 58, 32, 37, 100, 44, 32, 98, 108, 111, 99, 107, 68, 105, 109, 46, 120, 32, 58, 32, 37, 100, 44, 32, 98, 108, 111, 99, 107, 68, 105, 109, 46, 121, 32, 58, 32, 37, 100, 44, 32, 103, 114, 105, 100, 68, 105, 109, 46, 120, 32, 58, 32, 37, 100, 44, 32, 103, 114, 105, 100, 68, 105, 109, 46, 121, 32, 58, 32, 37, 100, 32, 10};
.global .align 1 .b8 $str$2[55] = {116, 104, 114, 101, 97, 100, 73, 68, 120, 46, 120, 32, 58, 32, 37, 100, 44, 32, 116, 104, 114, 101, 97, 100, 73, 68, 120, 46, 121, 32, 58, 32, 37, 100, 44, 32, 116, 104, 114, 101, 97, 100, 73, 68, 120, 46, 122, 32, 58, 32, 37, 100, 32, 10};
.global .align 1 .b8 $str$3[29] = {116, 104, 114, 101, 97, 100, 73, 100, 120, 32, 58, 32, 37, 100, 44, 32, 118, 97, 108, 117, 101, 32, 58, 32, 37, 100, 32, 10};

.visible .entry _Z4cuddv()
{
	.reg .b32 	%r<3>;
	.reg .b64 	%rd<3>;

	mov.u64 	%rd1, $str;
	cvta.global.u64 	%rd2, %rd1;
	{ // callseq 0, 0
	.param .b64 param0;
	st.param.b64 	[param0], %rd2;
	.param .b64 param1;
	st.param.b64 	[param1], 0;
	.param .b32 retval0;
	call.uni (retval0), 
	vprintf, 
	(
	param0, 
	param1
	);
	ld.param.b32 	%r1, [retval0];
	} // callseq 0
	ret;

}
	// .globl	_Z14print_blockidsv
.visible .entry _Z14print_blockidsv()
{
	.local .align 8 .b8 	__local_depot1[32];
	.reg .b64 	%SP;
	.reg .b64 	%SPL;
	.reg .b32 	%r<10>;
	.reg .b64 	%rd<5>;

	mov.u64 	%SPL, __local_depot1;
	cvta.local.u64 	%SP, %SPL;
	add.u64 	%rd1, %SP, 0;
	add.u64 	%rd2, %SPL, 0;
	mov.u32 	%r1, %ctaid.x;
	mov.u32 	%r2, %ctaid.y;
	mov.u32 	%r3, %ctaid.z;
	mov.u32 	%r4, %ntid.x;
	mov.u32 	%r5, %ntid.y;
	mov.u32 	%r6, %nctaid.x;
	mov.u32 	%r7, %nctaid.y;
	st.local.v2.u32 	[%rd2], {%r1, %r2};
	st.local.v2.u32 	[%rd2+8], {%r3, %r4};
	st.local.v2.u32 	[%rd2+16], {%r5, %r6};
	st.local.u32 	[%rd2+24], %r7;
	mov.u64 	%rd3, $str$1;
	cvta.global.u64 	%rd4, %rd3;
	{ // callseq 1, 0
	.param .b64 param0;
	st.param.b64 	[param0], %rd4;
	.param .b64 param1;
	st.param.b64 	[param1], %rd1;
	.param .b32 retval0;
	call.uni (retval0), 
	vprintf, 
	(
	param0, 
	param1
	);
	ld.param.b32 	%r8, [retval0];
	} // callseq 1
	ret;

}
	// .globl	_Z15print_threadidsv
.visible .entry _Z15print_threadidsv()
{
	.local .align 8 .b8 	__local_depot2[16];
	.reg .b64 	%SP;
	.reg .b64 	%SPL;
	.reg .b32 	%r<6>;
	.reg .b64 	%rd<5>;

	mov.u64 	%SPL, __local_depot2;
	cvta.local.u64 	%SP, %SPL;
	add.u64 	%rd1, %SP, 0;
	add.u64 	%rd2, %SPL, 0;
	mov.u32 	%r1, %tid.x;
	mov.u32 	%r2, %tid.y;
	mov.u32 	%r3, %tid.z;
	st.local.v2.u32 	[%rd2], {%r1, %r2};
	st.local.u32 	[%rd2+8], %r3;
	mov.u64 	%rd3, $str$2;
	cvta.global.u64 	%rd4, %rd3;
	{ // callseq 2, 0
	.param .b64 param0;
	st.param.b64 	[param0], %rd4;
	.param .b64 param1;
	st.param.b64 	[param1], %rd1;
	.param .b32 retval0;
	call.uni (retval0), 
	vprintf, 
	(
	param0, 
	param1
	);
	ld.param.b32 	%r4, [retval0];
	} // callseq 2
	ret;

}
	// .globl	_Z25unique_idx_calc_threadIdxPi
.visible .entry _Z25unique_idx_calc_threadIdxPi(
	.param .u64 .ptr .align 1 _Z25unique_idx_calc_threadIdxPi_param_0
)
{
	.local .align 8 .b8 	__local_depot3[8];
	.reg .b64 	%SP;
	.reg .b64 	%SPL;
	.reg .b32 	%r<5>;
	.reg .b64 	%rd<9>;

	mov.u64 	%SPL, __local_depot3;
	cvta.local.u64 	%SP, %SPL;
	ld.param.u64 	%rd1, [_Z25unique_idx_calc_threadIdxPi_param_0];
	cvta.to.global.u64 	%rd2, %rd1;
	add.u64 	%rd3, %SP, 0;
	add.u64 	%rd4, %SPL, 0;
	mov.u32 	%r1, %tid.x;
	mul.wide.u32 	%rd5, %r1, 4;
	add.s64 	%rd6, %rd2, %rd5;
	ld.global.u32 	%r2, [%rd6];
	st.local.v2.u32 	[%rd4], {%r1, %r2};
	mov.u64 	%rd7, $str$3;
	cvta.global.u64 	%rd8, %rd7;
	{ // callseq 3, 0
	.param .b64 param0;
	st.param.b64 	[param0], %rd8;
	.param .b64 param1;
	st.param.b64 	[param1], %rd3;
	.param .b32 retval0;
	call.uni (retval0), 
	vprintf, 
	(
	param0, 
	param1
	);
	ld.param.b32 	%r3, [retval0];
	} // callseq 3
	ret;

}


// ===== COMPILED SASS (sm_100) =====

	.target	sm_100

	.elftype	@"ET_EXEC"


//--------------------- .note.nv.tkinfo           --------------------------
	.section	.note.nv.tkinfo,"",@"SHT_NOTE"
	.sectionflags	@"SHF_NOTE_NV_TKINFO"
	.tkinfo
        /*0018*/ 	.word	0x00000002
        /*0030*/ 	.string	""
        /*0030*/ 	.string	"ptxas"
        /*0030*/ 	.string	"Cuda compilation tools, release 13.0, V13.0.88"
        /*0030*/ 	.string	"Build cuda_13.0.r13.0/compiler.36424714_0"
        /*0030*/ 	.string	"-arch sm_100 -m 64 "



//--------------------- .note.nv.cuinfo           --------------------------
	.section	.note.nv.cuinfo,"",@"SHT_NOTE"
	.sectionflags	@"SHF_NOTE_NV_CUINFO"
        /*0018*/ 	.short	0x0002
        /*001a*/ 	.short	0x0064
        /*001c*/ 	.short	0x0082
	.zero		2


//--------------------- .nv.info                  --------------------------
	.section	.nv.info,"",@"SHT_CUDA_INFO"
	.align	4


	//----- nvinfo : EIATTR_REGCOUNT
	.align		4
        /*0000*/ 	.byte	0x04, 0x2f
        /*0002*/ 	.short	(.L_5 - .L_4)
	.align		4
.L_4:
        /*0004*/ 	.word	index@(_Z4cuddv)
        /*0008*/ 	.word	0x00000018


	//----- nvinfo : EIATTR_FRAME_SIZE
	.align		4
.L_5:
        /*000c*/ 	.byte	0x04, 0x11
        /*000e*/ 	.short	(.L_7 - .L_6)
	.align		4
.L_6:
        /*0010*/ 	.word	index@(_Z4cuddv)
        /*0014*/ 	.word	0x00000000


	//----- nvinfo : EIATTR_REGCOUNT
	.align		4
.L_7:
        /*0018*/ 	.byte	0x04, 0x2f
        /*001a*/ 	.short	(.L_9 - .L_8)
	.align		4
.L_8:
        /*001c*/ 	.word	index@(_Z14print_blockidsv)
        /*0020*/ 	.word	0x00000018


	//----- nvinfo : EIATTR_FRAME_SIZE
	.align		4
.L_9:
        /*0024*/ 	.byte	0x04, 0x11
        /*0026*/ 	.short	(.L_11 - .L_10)
	.align		4
.L_10:
        /*0028*/ 	.word	index@(_Z14print_blockidsv)
        /*002c*/ 	.word	0x00000020


	//----- nvinfo : EIATTR_REGCOUNT
	.align		4
.L_11:
        /*0030*/ 	.byte	0x04, 0x2f
        /*0032*/ 	.short	(.L_13 - .L_12)
	.align		4
.L_12:
        /*0034*/ 	.word	index@(_Z15print_threadidsv)
        /*0038*/ 	.word	0x00000018


	//----- nvinfo : EIATTR_FRAME_SIZE
	.align		4
.L_13:
        /*003c*/ 	.byte	0x04, 0x11
        /*003e*/ 	.short	(.L_15 - .L_14)
	.align		4
.L_14:
        /*0040*/ 	.word	index@(_Z15print_threadidsv)
        /*0044*/ 	.word	0x00000010


	//----- nvinfo : EIATTR_REGCOUNT
	.align		4
.L_15:
        /*0048*/ 	.byte	0x04, 0x2f
        /*004a*/ 	.short	(.L_17 - .L_16)
	.align		4
.L_16:
        /*004c*/ 	.word	index@(_Z25unique_idx_calc_threadIdxPi)
        /*0050*/ 	.word	0x00000018


	//----- nvinfo : EIATTR_FRAME_SIZE
	.align		4
.L_17:
        /*0054*/ 	.byte	0x04, 0x11
        /*0056*/ 	.short	(.L_19 - .L_18)
	.align		4
.L_18:
        /*0058*/ 	.word	index@(_Z25unique_idx_calc_threadIdxPi)
        /*005c*/ 	.word	0x00000008


	//----- nvinfo : EIATTR_MIN_STACK_SIZE
	.align		4
.L_19:
        /*0060*/ 	.byte	0x04, 0x12
        /*0062*/ 	.short	(.L_21 - .L_20)
	.align		4
.L_20:
        /*0064*/ 	.word	index@(_Z25unique_idx_calc_threadIdxPi)
        /*0068*/ 	.word	0x00000008


	//----- nvinfo : EIATTR_MIN_STACK_SIZE
	.align		4
.L_21:
        /*006c*/ 	.byte	0x04, 0x12
        /*006e*/ 	.short	(.L_23 - .L_22)
	.align		4
.L_22:
        /*0070*/ 	.word	index@(_Z15print_threadidsv)
        /*0074*/ 	.word	0x00000010


	//----- nvinfo : EIATTR_MIN_STACK_SIZE
	.align		4
.L_23:
        /*0078*/ 	.byte	0x04, 0x12
        /*007a*/ 	.short	(.L_25 - .L_24)
	.align		4
.L_24:
        /*007c*/ 	.word	index@(_Z14print_blockidsv)
        /*0080*/ 	.word	0x00000020


	//----- nvinfo : EIATTR_MIN_STACK_SIZE
	.align		4
.L_25:
        /*0084*/ 	.byte	0x04, 0x12
        /*0086*/ 	.short	(.L_27 - .L_26)
	.align		4
.L_26:
        /*0088*/ 	.word	index@(_Z4cuddv)
        /*008c*/ 	.word	0x00000000
.L_27:


//--------------------- .nv.compat                --------------------------
	.section	.nv.compat,"",@"SHT_CUDA_COMPAT_INFO"
	.align	4
        /*0000*/ 	.byte	0x02, 0x09, 0x00, 0x00, 0x02, 0x02, 0x01, 0x00, 0x02, 0x05, 0x05, 0x00, 0x03, 0x07, 0x01, 0x01
        /*0010*/ 	.byte	0x02, 0x03, 0x00, 0x00, 0x02, 0x06, 0x01, 0x00, 0x04, 0x0b, 0x08, 0x00, 0x09, 0x00, 0x00, 0x00
        /*0020*/ 	.byte	0x00, 0x00, 0x00, 0x00


//--------------------- .nv.info._Z25unique_idx_calc_threadIdxPi --------------------------
	.section	.nv.info._Z25unique_idx_calc_threadIdxPi,"",@"SHT_CUDA_INFO"
	.sectionflags	@""
	.align	4


	//----- nvinfo : EIATTR_CUDA_API_VERSION
	.align		4
        /*0000*/ 	.byte	0x04, 0x37
        /*0002*/ 	.short	(.L_29 - .L_28)
.L_28:
        /*0004*/ 	.word	0x00000082


	//----- nvinfo : EIATTR_KPARAM_INFO
	.align		4
.L_29:
        /*0008*/ 	.byte	0x04, 0x17
        /*000a*/ 	.short	(.L_31 - .L_30)
.L_30:
        /*000c*/ 	.word	0x00000000
        /*0010*/ 	.short	0x0000
        /*0012*/ 	.short	0x0000
        /*0014*/ 	.byte	0x00, 0xf5, 0x21, 0x00


	//----- nvinfo : EIATTR_SPARSE_MMA_MASK
	.align		4
.L_31:
        /*0018*/ 	.byte	0x03, 0x50
        /*001a*/ 	.short	0x0000


	//----- nvinfo : EIATTR_MAXREG_COUNT
	.align		4
        /*001c*/ 	.byte	0x03, 0x1b
        /*001e*/ 	.short	0x00ff


	//----- nvinfo : EIATTR_EXTERNS
	.align		4
        /*0020*/ 	.byte	0x04, 0x0f
        /*0022*/ 	.short	(.L_33 - .L_32)


	//   ....[0]....
	.align		4
.L_32:
        /*0024*/ 	.word	index@(vprintf)


	//----- nvinfo : EIATTR_MERCURY_ISA_VERSION
	.align		4
.L_33:
        /*0028*/ 	.byte	0x03, 0x5f
        /*002a*/ 	.short	0x0101


	//----- nvinfo : EIATTR_VRC_CTA_INIT_COUNT
	.align		4
        /*002c*/ 	.byte	0x02, 0x4a
	.zero		1
	.zero		1


	//----- nvinfo : EIATTR_SYSCALL_OFFSETS
	.align		4
        /*0030*/ 	.byte	0x04, 0x46
        /*0032*/ 	.short	(.L_35 - .L_34)


	//   ....[0]....
.L_34:
        /*0034*/ 	.word	0x00000120


	//----- nvinfo : EIATTR_EXIT_INSTR_OFFSETS
	.align		4
.L_35:
        /*0038*/ 	.byte	0x04, 0x1c
        /*003a*/ 	.short	(.L_37 - .L_36)


	//   ....[0]....
.L_36:
        /*003c*/ 	.word	0x00000130


	//----- nvinfo : EIATTR_CBANK_PARAM_SIZE
	.align		4
.L_37:
        /*0040*/ 	.byte	0x03, 0x19
        /*0042*/ 	.short	0x0008


	//----- nvinfo : EIATTR_PARAM_CBANK
	.align		4
        /*0044*/ 	.byte	0x04, 0x0a
        /*0046*/ 	.short	(.L_39 - .L_38)
	.align		4
.L_38:
        /*0048*/ 	.word	index@(.nv.constant0._Z25unique_idx_calc_threadIdxPi)
        /*004c*/ 	.short	0x0380
        /*004e*/ 	.short	0x0008


	//----- nvinfo : EIATTR_SW_WAR
	.align		4
.L_39:
        /*0050*/ 	.byte	0x04, 0x36
        /*0052*/ 	.short	(.L_41 - .L_40)
.L_40:
        /*0054*/ 	.word	0x00000008
.L_41:


//--------------------- .nv.info._Z15print_threadidsv --------------------------
	.section	.nv.info._Z15print_threadidsv,"",@"SHT_CUDA_INFO"
	.sectionflags	@""
	.align	4


	//----- nvinfo : EIATTR_CUDA_API_VERSION
	.align		4
        /*0000*/ 	.byte	0x04, 0x37
        /*0002*/ 	.short	(.L_43 - .L_42)
.L_42:
        /*0004*/ 	.word	0x00000082


	//----- nvinfo : EIATTR_SPARSE_MMA_MASK
	.align		4
.L_43:
        /*0008*/ 	.byte	0x03, 0x50
        /*000a*/ 	.short	0x0000


	//----- nvinfo : EIATTR_MAXREG_COUNT
	.align		4
        /*000c*/ 	.byte	0x03, 0x1b
        /*000e*/ 	.short	0x00ff


	//----- nvinfo : EIATTR_EXTERNS
	.align		4
        /*0010*/ 	.byte	0x04, 0x0f
        /*0012*/ 	.short	(.L_45 - .L_44)


	//   ....[0]....
	.align		4
.L_44:
        /*0014*/ 	.word	index@(vprintf)


	//----- nvinfo : EIATTR_MERCURY_ISA_VERSION
	.align		4
.L_45:
        /*0018*/ 	.byte	0x03, 0x5f
        /*001a*/ 	.short	0x0101


	//----- nvinfo : EIATTR_VRC_CTA_INIT_COUNT
	.align		4
        /*001c*/ 	.byte	0x02, 0x4a
	.zero		1
	.zero		1


	//----- nvinfo : EIATTR_SYSCALL_OFFSETS
	.align		4
        /*0020*/ 	.byte	0x04, 0x46
        /*0022*/ 	.short	(.L_47 - .L_46)


	//   ....[0]....
.L_46:
        /*0024*/ 	.word	0x00000110


	//----- nvinfo : EIATTR_EXIT_INSTR_OFFSETS
	.align		4
.L_47:
        /*0028*/ 	.byte	0x04, 0x1c
        /*002a*/ 	.short	(.L_49 - .L_48)


	//   ....[0]....
.L_48:
        /*002c*/ 	.word	0x00000120


	//----- nvinfo : EIATTR_SW_WAR
	.align		4
.L_49:
        /*0030*/ 	.byte	0x04, 0x36
        /*0032*/ 	.short	(.L_51 - .L_50)
.L_50:
        /*0034*/ 	.word	0x00000008
.L_51:


//--------------------- .nv.info._Z14print_blockidsv --------------------------
	.section	.nv.info._Z14print_blockidsv,"",@"SHT_CUDA_INFO"
	.sectionflags	@""
	.align	4


	//----- nvinfo : EIATTR_CUDA_API_VERSION
	.align		4
        /*0000*/ 	.byte	0x04, 0x37
        /*0002*/ 	.short	(.L_53 - .L_52)
.L_52:
        /*0004*/ 	.word	0x00000082


	//----- nvinfo : EIATTR_SPARSE_MMA_MASK
	.align		4
.L_53:
        /*0008*/ 	.byte	0x03, 0x50
        /*000a*/ 	.short	0x0000


	//----- nvinfo : EIATTR_MAXREG_COUNT
	.align		4
        /*000c*/ 	.byte	0x03, 0x1b
        /*000e*/ 	.short	0x00ff


	//----- nvinfo : EIATTR_EXTERNS
	.align		4
        /*0010*/ 	.byte	0x04, 0x0f
        /*0012*/ 	.short	(.L_55 - .L_54)


	//   ....[0]....
	.align		4
.L_54:
        /*0014*/ 	.word	index@(vprintf)


	//----- nvinfo : EIATTR_MERCURY_ISA_VERSION
	.align		4
.L_55:
        /*0018*/ 	.byte	0x03, 0x5f
        /*001a*/ 	.short	0x0101


	//----- nvinfo : EIATTR_VRC_CTA_INIT_COUNT
	.align		4
        /*001c*/ 	.byte	0x02, 0x4a
	.zero		1
	.zero		1


	//----- nvinfo : EIATTR_SYSCALL_OFFSETS
	.align		4
        /*0020*/ 	.byte	0x04, 0x46
        /*0022*/ 	.short	(.L_57 - .L_56)


	//   ....[0]....
.L_56:
        /*0024*/ 	.word	0x00000170


	//----- nvinfo : EIATTR_EXIT_INSTR_OFFSETS
	.align		4
.L_57:
        /*0028*/ 	.byte	0x04, 0x1c
        /*002a*/ 	.short	(.L_59 - .L_58)


	//   ....[0]....
.L_58:
        /*002c*/ 	.word	0x00000180


	//----- nvinfo : EIATTR_SW_WAR
	.align		4
.L_59:
        /*0030*/ 	.byte	0x04, 0x36
        /*0032*/ 	.short	(.L_61 - .L_60)
.L_60:
        /*0034*/ 	.word	0x00000008
.L_61:


//--------------------- .nv.info._Z4cuddv         --------------------------
	.section	.nv.info._Z4cuddv,"",@"SHT_CUDA_INFO"
	.sectionflags	@""
	.align	4


	//----- nvinfo : EIATTR_CUDA_API_VERSION
	.align		4
        /*0000*/ 	.byte	0x04, 0x37
        /*0002*/ 	.short	(.L_63 - .L_62)
.L_62:
        /*0004*/ 	.word	0x00000082


	//----- nvinfo : EIATTR_SPARSE_MMA_MASK
	.align		4
.L_63:
        /*0008*/ 	.byte	0x03, 0x50
        /*000a*/ 	.short	0x0000


	//----- nvinfo : EIATTR_MAXREG_COUNT
	.align		4
        /*000c*/ 	.byte	0x03, 0x1b
        /*000e*/ 	.short	0x00ff


	//----- nvinfo : EIATTR_EXTERNS
	.align		4
        /*0010*/ 	.byte	0x04, 0x0f
        /*0012*/ 	.short	(.L_65 - .L_64)


	//   ....[0]....
	.align		4
.L_64:
        /*0014*/ 	.word	index@(vprintf)


	//----- nvinfo : EIATTR_MERCURY_ISA_VERSION
	.align		4
.L_65:
        /*0018*/ 	.byte	0x03, 0x5f
        /*001a*/ 	.short	0x0101


	//----- nvinfo : EIATTR_VRC_CTA_INIT_COUNT
	.align		4
        /*001c*/ 	.byte	0x02, 0x4a
	.zero		1
	.zero		1


	//----- nvinfo : EIATTR_SYSCALL_OFFSETS
	.align		4
        /*0020*/ 	.byte	0x04, 0x46
        /*0022*/ 	.short	(.L_67 - .L_66)


	//   ....[0]....
.L_66:
        /*0024*/ 	.word	0x00000080


	//----- nvinfo : EIATTR_EXIT_INSTR_OFFSETS
	.align		4
.L_67:
        /*0028*/ 	.byte	0x04, 0x1c
        /*002a*/ 	.short	(.L_69 - .L_68)


	//   ....[0]....
.L_68:
        /*002c*/ 	.word	0x00000090


	//----- nvinfo : EIATTR_SW_WAR
	.align		4
.L_69:
        /*0030*/ 	.byte	0x04, 0x36
        /*0032*/ 	.short	(.L_71 - .L_70)
.L_70:
        /*0034*/ 	.word	0x00000008
.L_71:


//--------------------- .nv.callgraph             --------------------------
	.section	.nv.callgraph,"",@"SHT_CUDA_CALLGRAPH"
	.align	4
	.sectionentsize	8
	.align		4
        /*0000*/ 	.word	0x00000000
	.align		4
        /*0004*/ 	.word	0xffffffff
	.align		4
        /*0008*/ 	.word	index@(_Z25unique_idx_calc_threadIdxPi)
	.align		4
        /*000c*/ 	.word	index@(vprintf)
	.align		4
        /*0010*/ 	.word	index@(_Z15print_threadidsv)
	.align		4
        /*0014*/ 	.word	index@(vprintf)
	.align		4
        /*0018*/ 	.word	index@(_Z14print_blockidsv)
	.align		4
        /*001c*/ 	.word	index@(vprintf)
	.align		4
        /*0020*/ 	.word	index@(_Z4cuddv)
	.align		4
        /*0024*/ 	.word	index@(vprintf)
	.align		4
        /*0028*/ 	.word	0x00000000
	.align		4
        /*002c*/ 	.word	0xfffffffe
	.align		4
        /*0030*/ 	.word	0x00000000
	.align		4
        /*0034*/ 	.word	0xfffffffd
	.align		4
        /*0038*/ 	.word	0x00000000
	.align		4
        /*003c*/ 	.word	0xfffffffc


//--------------------- .nv.constant4             --------------------------
	.section	.nv.constant4,"a",@progbits
	.align	8
	.align		8
.nv.constant4:
        /*0000*/ 	.dword	vprintf
	.align		8
        /*0008*/ 	.dword	$str
	.align		8
        /*0010*/ 	.dword	$str$1
	.align		8
        /*0018*/ 	.dword	$str$2
	.align		8
        /*0020*/ 	.dword	$str$3


//--------------------- .text._Z25unique_idx_calc_threadIdxPi --------------------------
	.section	.text._Z25unique_idx_calc_threadIdxPi,"ax",@progbits
	.align	128
        .global         _Z25unique_idx_calc_threadIdxPi
        .type           _Z25unique_idx_calc_threadIdxPi,@function
        .size           _Z25unique_idx_calc_threadIdxPi,(.L_x_8 - _Z25unique_idx_calc_threadIdxPi)
        .other          _Z25unique_idx_calc_threadIdxPi,@"STO_CUDA_ENTRY STV_DEFAULT"
_Z25unique_idx_calc_threadIdxPi:
.text._Z25unique_idx_calc_threadIdxPi:
[----:B------:R-:W0:Y:S01]  /*0000*/  LDC R1, c[0x0][0x37c] ;  /* 0x0000df00ff017b82 */ /* 0x000e220000000800 */
[----:B------:R-:W1:Y:S07]  /*0010*/  S2R R10, SR_TID.X ;  /* 0x00000000000a7919 */ /* 0x000e6e0000002100 */
[----:B------:R-:W1:Y:S01]  /*0020*/  LDC.64 R2, c[0x0][0x380] ;  /* 0x0000e000ff027b82 */ /* 0x000e620000000a00 */
[----:B------:R-:W2:Y:S01]  /*0030*/  LDCU.64 UR4, c[0x0][0x358] ;  /* 0x00006b00ff0477ac */ /* 0x000ea20008000a00 */
[----:B0-----:R-:W-:Y:S01]  /*0040*/  VIADD R1, R1, 0xfffffff8 ;  /* 0xfffffff801017836 */ /* 0x001fe20000000000 */
[----:B------:R-:W0:Y:S01]  /*0050*/  LDCU.64 UR6, c[0x4][0x20] ;  /* 0x01000400ff0677ac */ /* 0x000e220008000a00 */
[----:B-1----:R-:W-:-:S05]  /*0060*/  IMAD.WIDE.U32 R2, R10, 0x4, R2 ;  /* 0x000000040a027825 */ /* 0x002fca00078e0002 */
[----:B--2---:R-:W2:Y:S01]  /*0070*/  LDG.E R11, desc[UR4][R2.64] ;  /* 0x00000004020b7981 */ /* 0x004ea2000c1e1900 */
[----:B------:R-:W-:Y:S01]  /*0080*/  MOV R0, 0x0 ;  /* 0x0000000000007802 */ /* 0x000fe20000000f00 */
[----:B------:R-:W1:Y:S01]  /*0090*/  LDCU UR4, c[0x0][0x2f8] ;  /* 0x00005f00ff0477ac */ /* 0x000e620008000800 */
[----:B0-----:R-:W-:Y:S01]  /*00a0*/  IMAD.U32 R4, RZ, RZ, UR6 ;  /* 0x00000006ff047e24 */ /* 0x001fe2000f8e00ff */
[----:B------:R-:W-:Y:S01]  /*00b0*/  MOV R5, UR7 ;  /* 0x0000000700057c02 */ /* 0x000fe20008000f00 */
[----:B------:R0:W3:Y:S01]  /*00c0*/  LDC.64 R8, c[0x4][R0] ;  /* 0x0100000000087b82 */ /* 0x0000e20000000a00 */
[----:B------:R-:W4:Y:S01]  /*00d0*/  LDCU UR5, c[0x0][0x2fc] ;  /* 0x00005f80ff0577ac */ /* 0x000f220008000800 */
[----:B-1----:R-:W-:-:S05]  /*00e0*/  IADD3 R6, P0, PT, R1, UR4, RZ ;  /* 0x0000000401067c10 */ /* 0x002fca000ff1e0ff */
[----:B----4-:R-:W-:Y:S01]  /*00f0*/  IMAD.X R7, RZ, RZ, UR5, P0 ;  /* 0x00000005ff077e24 */ /* 0x010fe200080e06ff */
[----:B--23--:R0:W-:Y:S07]  /*0100*/  STL.64 [R1], R10 ;  /* 0x0000000a01007387 */ /* 0x00c1ee0000100a00 */
[----:B------:R-:W-:-:S07]  /*0110*/  LEPC R20, `(.L_x_0) ;  /* 0x000000001014794e */ /* 0x000fce0000000000 */
[----:B0-----:R-:W-:Y:S05]  /*0120*/  CALL.ABS.NOINC R8 ;  /* 0x0000000008007343 */ /* 0x001fea0003c00000 */
.L_x_0:
[----:B------:R-:W-:Y:S05]  /*0130*/  EXIT ;  /* 0x000000000000794d */ /* 0x000fea0003800000 */
.L_x_1:
[----:B------:R-:W-:-:S00]  /*0140*/  BRA `(.L_x_1) ;  /* 0xfffffffc00fc7947 */ /* 0x000fc0000383ffff */
[----:B------:R-:W-:-:S00]  /*0150*/  NOP ;  /* 0x0000000000007918 */ /* 0x000fc00000000000 */
        /* <DEDUP_REMOVED lines=10> */
.L_x_8:


//--------------------- .text._Z15print_threadidsv --------------------------
	.section	.text._Z15print_threadidsv,"ax",@progbits
	.align	128
        .global         _Z15print_threadidsv
        .type           _Z15print_threadidsv,@function
        .size           _Z15print_threadidsv,(.L_x_9 - _Z15print_threadidsv)
        .other          _Z15print_threadidsv,@"STO_CUDA_ENTRY STV_DEFAULT"
_Z15print_threadidsv:
.text._Z15print_threadidsv:
[----:B------:R-:W0:Y:S01]  /*0000*/  LDC R1, c[0x0][0x37c] ;  /* 0x0000df00ff017b82 */ /* 0x000e220000000800 */
[----:B------:R-:W1:Y:S01]  /*0010*/  S2R R8, SR_TID.X ;  /* 0x0000000000087919 */ /* 0x000e620000002100 */
[----:B0-----:R-:W-:Y:S01]  /*0020*/  VIADD R1, R1, 0xfffffff0 ;  /* 0xfffffff001017836 */ /* 0x001fe20000000000 */
[----:B------:R-:W-:Y:S01]  /*0030*/  MOV R0, 0x0 ;  /* 0x0000000000007802 */ /* 0x000fe20000000f00 */
[----:B------:R-:W0:Y:S01]  /*0040*/  LDCU UR4, c[0x0][0x2f8] ;  /* 0x00005f00ff0477ac */ /* 0x000e220008000800 */
[----:B------:R-:W1:Y:S03]  /*0050*/  S2R R9, SR_TID.Y ;  /* 0x0000000000097919 */ /* 0x000e660000002200 */
[----:B------:R2:W3:Y:S01]  /*0060*/  LDC.64 R2, c[0x4][R0] ;  /* 0x0100000000027b82 */ /* 0x0004e20000000a00 */
[----:B------:R-:W4:Y:S01]  /*0070*/  LDCU.64 UR6, c[0x4][0x18] ;  /* 0x01000300ff0677ac */ /* 0x000f220008000a00 */
[----:B------:R-:W5:Y:S01]  /*0080*/  S2R R10, SR_TID.Z ;  /* 0x00000000000a7919 */ /* 0x000f620000002300 */
[----:B------:R-:W2:Y:S01]  /*0090*/  LDCU UR5, c[0x0][0x2fc] ;  /* 0x00005f80ff0577ac */ /* 0x000ea20008000800 */
[----:B0-----:R-:W-:Y:S01]  /*00a0*/  IADD3 R6, P0, PT, R1, UR4, RZ ;  /* 0x0000000401067c10 */ /* 0x001fe2000ff1e0ff */
[----:B----4-:R-:W-:Y:S01]  /*00b0*/  IMAD.U32 R4, RZ, RZ, UR6 ;  /* 0x00000006ff047e24 */ /* 0x010fe2000f8e00ff */
[----:B------:R-:W-:-:S03]  /*00c0*/  MOV R5, UR7 ;  /* 0x0000000700057c02 */ /* 0x000fc60008000f00 */
[----:B--2---:R-:W-:Y:S01]  /*00d0*/  IMAD.X R7, RZ, RZ, UR5, P0 ;  /* 0x00000005ff077e24 */ /* 0x004fe200080e06ff */
[----:B-1----:R0:W-:Y:S04]  /*00e0*/  STL.64 [R1], R8 ;  /* 0x0000000801007387 */ /* 0x0021e80000100a00 */
[----:B-----5:R0:W-:Y:S03]  /*00f0*/  STL [R1+0x8], R10 ;  /* 0x0000080a01007387 */ /* 0x0201e60000100800 */
[----:B------:R-:W-:-:S07]  /*0100*/  LEPC R20, `(.L_x_2) ;  /* 0x000000001014794e */ /* 0x000fce0000000000 */
[----:B0--3--:R-:W-:Y:S05]  /*0110*/  CALL.ABS.NOINC R2 ;  /* 0x0000000002007343 */ /* 0x009fea0003c00000 */
.L_x_2:
[----:B------:R-:W-:Y:S05]  /*0120*/  EXIT ;  /* 0x000000000000794d */ /* 0x000fea0003800000 */
.L_x_3:
        /* <DEDUP_REMOVED lines=13> */
.L_x_9:


//--------------------- .text._Z14print_blockidsv --------------------------
	.section	.text._Z14print_blockidsv,"ax",@progbits
	.align	128
        .global         _Z14print_blockidsv
        .type           _Z14print_blockidsv,@function
        .size           _Z14print_blockidsv,(.L_x_10 - _Z14print_blockidsv)
        .other          _Z14print_blockidsv,@"STO_CUDA_ENTRY STV_DEFAULT"
_Z14print_blockidsv:
.text._Z14print_blockidsv:
[----:B------:R-:W0:Y:S01]  /*0000*/  LDC R1, c[0x0][0x37c] ;  /* 0x0000df00ff017b82 */ /* 0x000e220000000800 */
[----:B------:R-:W1:Y:S01]  /*0010*/  S2R R8, SR_CTAID.X ;  /* 0x0000000000087919 */ /* 0x000e620000002500 */
[----:B------:R-:W2:Y:S06]  /*0020*/  LDCU UR5, c[0x0][0x2fc] ;  /* 0x00005f80ff0577ac */ /* 0x000eac0008000800 */
[----:B------:R-:W3:Y:S01]  /*0030*/  LDC R11, c[0x0][0x360] ;  /* 0x0000d800ff0b7b82 */ /* 0x000ee20000000800 */
[----:B0-----:R-:W-:Y:S01]  /*0040*/  VIADD R1, R1, 0xffffffe0 ;  /* 0xffffffe001017836 */ /* 0x001fe20000000000 */
[----:B------:R-:W1:Y:S01]  /*0050*/  S2R R9, SR_CTAID.Y ;  /* 0x0000000000097919 */ /* 0x000e620000002600 */
[----:B------:R-:W-:Y:S01]  /*0060*/  MOV R0, 0x0 ;  /* 0x0000000000007802 */ /* 0x000fe20000000f00 */
[----:B------:R-:W0:Y:S01]  /*0070*/  LDCU UR4, c[0x0][0x2f8] ;  /* 0x00005f00ff0477ac */ /* 0x000e220008000800 */
[----:B------:R-:W3:Y:S03]  /*0080*/  S2R R10, SR_CTAID.Z ;  /* 0x00000000000a7919 */ /* 0x000ee60000002700 */
[----:B------:R-:W4:Y:S01]  /*0090*/  LDC R12, c[0x0][0x364] ;  /* 0x0000d900ff0c7b82 */ /* 0x000f220000000800 */
[----:B------:R-:W5:Y:S07]  /*00a0*/  LDCU.64 UR6, c[0x4][0x10] ;  /* 0x01000200ff0677ac */ /* 0x000f6e0008000a00 */
[----:B------:R-:W4:Y:S01]  /*00b0*/  LDC R13, c[0x0][0x370] ;  /* 0x0000dc00ff0d7b82 */ /* 0x000f220000000800 */
[----:B0-----:R-:W-:-:S07]  /*00c0*/  IADD3 R6, P0, PT, R1, UR4, RZ ;  /* 0x0000000401067c10 */ /* 0x001fce000ff1e0ff */
[----:B------:R-:W0:Y:S01]  /*00d0*/  LDC R14, c[0x0][0x374] ;  /* 0x0000dd00ff0e7b82 */ /* 0x000e220000000800 */
[----:B-----5:R-:W-:Y:S01]  /*00e0*/  IMAD.U32 R4, RZ, RZ, UR6 ;  /* 0x00000006ff047e24 */ /* 0x020fe2000f8e00ff */
[----:B------:R-:W-:Y:S01]  /*00f0*/  MOV R5, UR7 ;  /* 0x0000000700057c02 */ /* 0x000fe20008000f00 */
[----:B--2---:R-:W-:-:S05]  /*0100*/  IMAD.X R7, RZ, RZ, UR5, P0 ;  /* 0x00000005ff077e24 */ /* 0x004fca00080e06ff */
[----:B------:R2:W5:Y:S01]  /*0110*/  LDC.64 R2, c[0x4][R0] ;  /* 0x0100000000027b82 */ /* 0x0005620000000a00 */
[----:B-1----:R2:W-:Y:S04]  /*0120*/  STL.64 [R1], R8 ;  /* 0x0000000801007387 */ /* 0x0025e80000100a00 */
[----:B---3--:R2:W-:Y:S04]  /*0130*/  STL.64 [R1+0x8], R10 ;  /* 0x0000080a01007387 */ /* 0x0085e80000100a00 */
[----:B----4-:R2:W-:Y:S04]  /*0140*/  STL.64 [R1+0x10], R12 ;  /* 0x0000100c01007387 */ /* 0x0105e80000100a00 */
[----:B0-----:R2:W-:Y:S02]  /*0150*/  STL [R1+0x18], R14 ;  /* 0x0000180e01007387 */ /* 0x0015e40000100800 */
[----:B------:R-:W-:-:S07]  /*0160*/  LEPC R20, `(.L_x_4) ;  /* 0x000000001014794e */ /* 0x000fce0000000000 */
[----:B--2--5:R-:W-:Y:S05]  /*0170*/  CALL.ABS.NOINC R2 ;  /* 0x0000000002007343 */ /* 0x024fea0003c00000 */
.L_x_4:
[----:B------:R-:W-:Y:S05]  /*0180*/  EXIT ;  /* 0x000000000000794d */ /* 0x000fea0003800000 */
.L_x_5:
        /* <DEDUP_REMOVED lines=15> */
.L_x_10:


//--------------------- .text._Z4cuddv            --------------------------
	.section	.text._Z4cuddv,"ax",@progbits
	.align	128
        .global         _Z4cuddv
        .type           _Z4cuddv,@function
        .size           _Z4cuddv,(.L_x_11 - _Z4cuddv)
        .other          _Z4cuddv,@"STO_CUDA_ENTRY STV_DEFAULT"
_Z4cuddv:
.text._Z4cuddv:
[----:B------:R-:W0:Y:S01]  /*0000*/  LDC R1, c[0x0][0x37c] ;  /* 0x0000df00ff017b82 */ /* 0x000e220000000800 */
[----:B------:R-:W-:Y:S01]  /*0010*/  MOV R0, 0x0 ;  /* 0x0000000000007802 */ /* 0x000fe20000000f00 */
[----:B------:R-:W1:Y:S01]  /*0020*/  LDCU.64 UR4, c[0x4][0x8] ;  /* 0x01000100ff0477ac */ /* 0x000e620008000a00 */
[----:B------:R-:W-:-:S05]  /*0030*/  CS2R R6, SRZ ;  /* 0x0000000000067805 */ /* 0x000fca000001ff00 */
[----:B------:R2:W3:Y:S01]  /*0040*/  LDC.64 R2, c[0x4][R0] ;  /* 0x0100000000027b82 */ /* 0x0004e20000000a00 */
[----:B-1----:R-:W-:Y:S02]  /*0050*/  IMAD.U32 R4, RZ, RZ, UR4 ;  /* 0x00000004ff047e24 */ /* 0x002fe4000f8e00ff */
[----:B--2---:R-:W-:-:S07]  /*0060*/  IMAD.U32 R5, RZ, RZ, UR5 ;  /* 0x00000005ff057e24 */ /* 0x004fce000f8e00ff */
[----:B------:R-:W-:-:S07]  /*0070*/  LEPC R20, `(.L_x_6) ;  /* 0x000000001014794e */ /* 0x000fce0000000000 */
[----:B0--3--:R-:W-:Y:S05]  /*0080*/  CALL.ABS.NOINC R2 ;  /* 0x0000000002007343 */ /* 0x009fea0003c00000 */
.L_x_6:
[----:B------:R-:W-:Y:S05]  /*0090*/  EXIT ;  /* 0x000000000000794d */ /* 0x000fea0003800000 */
.L_x_7:
        /* <DEDUP_REMOVED lines=14> */
.L_x_11:


//--------------------- .nv.global.init           --------------------------
	.section	.nv.global.init,"aw",@progbits
.nv.global.init:
	.type		$str$3,@object
	.size		$str$3,($str - $str$3)
$str$3:
        /*0000*/ 	.byte	0x74, 0x68, 0x72, 0x65, 0x61, 0x64, 0x49, 0x64, 0x78, 0x20, 0x3a, 0x20, 0x25, 0x64, 0x2c, 0x20
        /*0010*/ 	.byte	0x76, 0x61, 0x6c, 0x75, 0x65, 0x20, 0x3a, 0x20, 0x25, 0x64, 0x20, 0x0a, 0x00
	.type		$str,@object
	.size		$str,($str$2 - $str)
$str:
        /*001d*/ 	.byte	0x48, 0x61, 0x73, 0x61, 0x6e, 0x20, 0x4e, 0x61, 0x77, 0x61, 0x7a, 0x69, 0x73, 0x68, 0x20, 0x70
        /*002d*/ 	.byte	0x72, 0x69, 0x6e, 0x74, 0x69, 0x6e, 0x67, 0x20, 0x75, 0x73, 0x69, 0x6e, 0x67, 0x20, 0x63, 0x75
        /*003d*/ 	.byte	0x64, 0x61, 0x20, 0x0a, 0x00
	.type		$str$2,@object
	.size		$str$2,($str$1 - $str$2)
$str$2:
        /*0042*/ 	.byte	0x74, 0x68, 0x72, 0x65, 0x61, 0x64, 0x49, 0x44, 0x78, 0x2e, 0x78, 0x20, 0x3a, 0x20, 0x25, 0x64
        /*0052*/ 	.byte	0x2c, 0x20, 0x74, 0x68, 0x72, 0x65, 0x61, 0x64, 0x49, 0x44, 0x78, 0x2e, 0x79, 0x20, 0x3a, 0x20
        /*0062*/ 	.byte	0x25, 0x64, 0x2c, 0x20, 0x74, 0x68, 0x72, 0x65, 0x61, 0x64, 0x49, 0x44, 0x78, 0x2e, 0x7a, 0x20
        /*0072*/ 	.byte	0x3a, 0x20, 0x25, 0x64, 0x20, 0x0a, 0x00
	.type		$str$1,@object
	.size		$str$1,(.L_1 - $str$1)
$str$1:
        /*0079*/ 	.byte	0x62, 0x6c, 0x6f, 0x63, 0x6b, 0x49, 0x44, 0x78, 0x2e, 0x78, 0x20, 0x3a, 0x20, 0x25, 0x64, 0x2c
        /*0089*/ 	.byte	0x20, 0x62, 0x6c, 0x6f, 0x63, 0x6b, 0x49, 0x44, 0x78, 0x2e, 0x79, 0x20, 0x3a, 0x20, 0x25, 0x64
        /*0099*/ 	.byte	0x2c, 0x20, 0x62, 0x6c, 0x6f, 0x63, 0x6b, 0x49, 0x44, 0x78, 0x2e, 0x7a, 0x20, 0x3a, 0x20, 0x25
        /*00a9*/ 	.byte	0x64, 0x2c, 0x20, 0x62, 0x6c, 0x6f, 0x63, 0x6b, 0x44, 0x69, 0x6d, 0x2e, 0x78, 0x20, 0x3a, 0x20
        /*00b9*/ 	.byte	0x25, 0x64, 0x2c, 0x20, 0x62, 0x6c, 0x6f, 0x63, 0x6b, 0x44, 0x69, 0x6d, 0x2e, 0x79, 0x20, 0x3a
        /*00c9*/ 	.byte	0x20, 0x25, 0x64, 0x2c, 0x20, 0x67, 0x72, 0x69, 0x64, 0x44, 0x69, 0x6d, 0x2e, 0x78, 0x20, 0x3a
        /*00d9*/ 	.byte	0x20, 0x25, 0x64, 0x2c, 0x20, 0x67, 0x72, 0x69, 0x64, 0x44, 0x69, 0x6d, 0x2e, 0x79, 0x20, 0x3a
        /*00e9*/ 	.byte	0x20, 0x25, 0x64, 0x20, 0x0a, 0x00
.L_1:


//--------------------- .nv.shared.reserved.0     --------------------------
	.section	.nv.shared.reserved.0,"aw",@nobits
	.weak		__nv_reservedSMEM_offset_0_alias
	.size		__nv_reservedSMEM_offset_0_alias, 0, 64
	.other		__nv_reservedSMEM_offset_0_alias,@"STO_CUDA_RESERVED_SHARED STV_DEFAULT"
__nv_reservedSMEM_offset_0_alias:
	.zero		0
	.zero		64


//--------------------- .nv.constant0._Z25unique_idx_calc_threadIdxPi --------------------------
	.section	.nv.constant0._Z25unique_idx_calc_threadIdxPi,"a",@progbits
	.sectionflags	@""
	.align	4
.nv.constant0._Z25unique_idx_calc_threadIdxPi:
	.zero		904


//--------------------- .nv.constant0._Z15print_threadidsv --------------------------
	.section	.nv.constant0._Z15print_threadidsv,"a",@progbits
	.sectionflags	@""
	.align	4
.nv.constant0._Z15print_threadidsv:
	.zero		896


//--------------------- .nv.constant0._Z14print_blockidsv --------------------------
	.section	.nv.constant0._Z14print_blockidsv,"a",@progbits
	.sectionflags	@""
	.align	4
.nv.constant0._Z14print_blockidsv:
	.zero		896


//--------------------- .nv.constant0._Z4cuddv    --------------------------
	.section	.nv.constant0._Z4cuddv,"a",@progbits
	.sectionflags	@""
	.align	4
.nv.constant0._Z4cuddv:
	.zero		896


//--------------------- SYMBOLS --------------------------

	.type		.nv.reservedSmem.offset0,@object
	.size		.nv.reservedSmem.offset0,0x4
	.type		vprintf,@function
